//
// Generated by NVIDIA NVVM Compiler
//
// Compiler Build ID: CL-36424714
// Cuda compilation tools, release 13.0, V13.0.88
// Based on NVVM 20.0.0
//

.version 9.0
.target sm_100
.address_size 64

	// .globl	_Z4meanPiS_

.visible .entry _Z4meanPiS_(
	.param .u64 .ptr .align 1 _Z4meanPiS__param_0,
	.param .u64 .ptr .align 1 _Z4meanPiS__param_1
)
{
	.reg .b32 	%r<8>;
	.reg .b64 	%rd<8>;

	ld.param.u64 	%rd1, [_Z4meanPiS__param_0];
	ld.param.u64 	%rd2, [_Z4meanPiS__param_1];
	cvta.to.global.u64 	%rd3, %rd2;
	cvta.to.global.u64 	%rd4, %rd1;
	mov.u32 	%r1, %ntid.x;
	mov.u32 	%r2, %ctaid.x;
	mov.u32 	%r3, %tid.x;
	mad.lo.s32 	%r4, %r1, %r2, %r3;
	mul.wide.s32 	%rd5, %r4, 4;
	add.s64 	%rd6, %rd4, %rd5;
	ld.global.u32 	%r5, [%rd6];
	add.s64 	%rd7, %rd3, %rd5;
	ld.global.u32 	%r6, [%rd7];
	add.s32 	%r7, %r6, %r5;
	st.global.u32 	[%rd7], %r7;
	ret;

}


// ===== COMPILED SASS (sm_100) =====

	.target	sm_100

	.elftype	@"ET_EXEC"


//--------------------- .note.nv.tkinfo           --------------------------
	.section	.note.nv.tkinfo,"",@"SHT_NOTE"
	.sectionflags	@"SHF_NOTE_NV_TKINFO"
	.tkinfo
        /*0018*/ 	.word	0x00000002
        /*0030*/ 	.string	""
        /*0030*/ 	.string	"ptxas"
        /*0030*/ 	.string	"Cuda compilation tools, release 13.0, V13.0.88"
        /*0030*/ 	.string	"Build cuda_13.0.r13.0/compiler.36424714_0"
        /*0030*/ 	.string	"-arch sm_100 -m 64 "



//--------------------- .note.nv.cuinfo           --------------------------
	.section	.note.nv.cuinfo,"",@"SHT_NOTE"
	.sectionflags	@"SHF_NOTE_NV_CUINFO"
        /*0018*/ 	.short	0x0002
        /*001a*/ 	.short	0x0064
        /*001c*/ 	.short	0x0082
	.zero		2


//--------------------- .nv.info                  --------------------------
	.section	.nv.info,"",@"SHT_CUDA_INFO"
	.align	4


	//----- nvinfo : EIATTR_REGCOUNT
	.align		4
        /*0000*/ 	.byte	0x04, 0x2f
        /*0002*/ 	.short	(.L_1 - .L_0)
	.align		4
.L_0:
        /*0004*/ 	.word	index@(_Z4meanPiS_)
        /*0008*/ 	.word	0x0000000a


	//----- nvinfo : EIATTR_FRAME_SIZE
	.align		4
.L_1:
        /*000c*/ 	.byte	0x04, 0x11
        /*000e*/ 	.short	(.L_3 - .L_2)
	.align		4
.L_2:
        /*0010*/ 	.word	index@(_Z4meanPiS_)
        /*0014*/ 	.word	0x00000000


	//----- nvinfo : EIATTR_MIN_STACK_SIZE
	.align		4
.L_3:
        /*0018*/ 	.byte	0x04, 0x12
        /*001a*/ 	.short	(.L_5 - .L_4)
	.align		4
.L_4:
        /*001c*/ 	.word	index@(_Z4meanPiS_)
        /*0020*/ 	.word	0x00000000
.L_5:


//--------------------- .nv.compat                --------------------------
	.section	.nv.compat,"",@"SHT_CUDA_COMPAT_INFO"
	.align	4
        /*0000*/ 	.byte	0x02, 0x09, 0x00, 0x00, 0x02, 0x02, 0x01, 0x00, 0x02, 0x05, 0x05, 0x00, 0x03, 0x07, 0x01, 0x01
        /*0010*/ 	.byte	0x02, 0x03, 0x00, 0x00, 0x02, 0x06, 0x01, 0x00, 0x04, 0x0b, 0x08, 0x00, 0x09, 0x00, 0x00, 0x00
        /*0020*/ 	.byte	0x00, 0x00, 0x00, 0x00


//--------------------- .nv.info._Z4meanPiS_      --------------------------
	.section	.nv.info._Z4meanPiS_,"",@"SHT_CUDA_INFO"
	.sectionflags	@""
	.align	4


	//----- nvinfo : EIATTR_CUDA_API_VERSION
	.align		4
        /*0000*/ 	.byte	0x04, 0x37
        /*0002*/ 	.short	(.L_7 - .L_6)
.L_6:
        /*0004*/ 	.word	0x00000082


	//----- nvinfo : EIATTR_KPARAM_INFO
	.align		4
.L_7:
        /*0008*/ 	.byte	0x04, 0x17
        /*000a*/ 	.short	(.L_9 - .L_8)
.L_8:
        /*000c*/ 	.word	0x00000000
        /*0010*/ 	.short	0x0001
        /*0012*/ 	.short	0x0008
        /*0014*/ 	.byte	0x00, 0xf5, 0x21, 0x00


	//----- nvinfo : EIATTR_KPARAM_INFO
	.align		4
.L_9:
        /*0018*/ 	.byte	0x04, 0x17
        /*001a*/ 	.short	(.L_11 - .L_10)
.L_10:
        /*001c*/ 	.word	0x00000000
        /*0020*/ 	.short	0x0000
        /*0022*/ 	.short	0x0000
        /*0024*/ 	.byte	0x00, 0xf5, 0x21, 0x00


	//----- nvinfo : EIATTR_SPARSE_MMA_MASK
	.align		4
.L_11:
        /*0028*/ 	.byte	0x03, 0x50
        /*002a*/ 	.short	0x0000


	//----- nvinfo : EIATTR_MAXREG_COUNT
	.align		4
        /*002c*/ 	.byte	0x03, 0x1b
        /*002e*/ 	.short	0x00ff


	//----- nvinfo : EIATTR_MERCURY_ISA_VERSION
	.align		4
        /*0030*/ 	.byte	0x03, 0x5f
        /*0032*/ 	.short	0x0101


	//----- nvinfo : EIATTR_VRC_CTA_INIT_COUNT
	.align		4
        /*0034*/ 	.byte	0x02, 0x4a
	.zero		1
	.zero		1


	//----- nvinfo : EIATTR_EXIT_INSTR_OFFSETS
	.align		4
        /*0038*/ 	.byte	0x04, 0x1c
        /*003a*/ 	.short	(.L_13 - .L_12)


	//   ....[0]....
.L_12:
        /*003c*/ 	.word	0x000000e0


	//----- nvinfo : EIATTR_CBANK_PARAM_SIZE
	.align		4
.L_13:
        /*0040*/ 	.byte	0x03, 0x19
        /*0042*/ 	.short	0x0010


	//----- nvinfo : EIATTR_PARAM_CBANK
	.align		4
        /*0044*/ 	.byte	0x04, 0x0a
        /*0046*/ 	.short	(.L_15 - .L_14)
	.align		4
.L_14:
        /*0048*/ 	.word	index@(.nv.constant0._Z4meanPiS_)
        /*004c*/ 	.short	0x0380
        /*004e*/ 	.short	0x0010


	//----- nvinfo : EIATTR_SW_WAR
	.align		4
.L_15:
        /*0050*/ 	.byte	0x04, 0x36
        /*0052*/ 	.short	(.L_17 - .L_16)
.L_16:
        /*0054*/ 	.word	0x00000008
.L_17:


//--------------------- .nv.callgraph             --------------------------
	.section	.nv.callgraph,"",@"SHT_CUDA_CALLGRAPH"
	.align	4
	.sectionentsize	8
	.align		4
        /*0000*/ 	.word	0x00000000
	.align		4
        /*0004*/ 	.word	0xffffffff
	.align		4
        /*0008*/ 	.word	0x00000000
	.align		4
        /*000c*/ 	.word	0xfffffffe
	.align		4
        /*0010*/ 	.word	0x00000000
	.align		4
        /*0014*/ 	.word	0xfffffffd
	.align		4
        /*0018*/ 	.word	0x00000000
	.align		4
        /*001c*/ 	.word	0xfffffffc


//--------------------- .text._Z4meanPiS_         --------------------------
	.section	.text._Z4meanPiS_,"ax",@progbits
	.align	128
        .global         _Z4meanPiS_
        .type           _Z4meanPiS_,@function
        .size           _Z4meanPiS_,(.L_x_1 - _Z4meanPiS_)
        .other          _Z4meanPiS_,@"STO_CUDA_ENTRY STV_DEFAULT"
_Z4meanPiS_:
.text._Z4meanPiS_:
[----:B------:R-:W-:Y:S01]  /*0000*/  LDC R1, c[0x0][0x37c] ;  /* 0x0000df00ff017b82 */ /* 0x000fe20000000800 */
[----:B------:R-:W0:Y:S07]  /*0010*/  S2R R7, SR_CTAID.X ;  /* 0x0000000000077919 */ /* 0x000e2e0000002500 */
[----:B------:R-:W1:Y:S01]  /*0020*/  LDC.64 R2, c[0x0][0x380] ;  /* 0x0000e000ff027b82 */ /* 0x000e620000000a00 */
[----:B------:R-:W0:Y:S01]  /*0030*/  LDCU UR6, c[0x0][0x360] ;  /* 0x00006c00ff0677ac */ /* 0x000e220008000800 */
[----:B------:R-:W0:Y:S01]  /*0040*/  S2R R0, SR_TID.X ;  /* 0x0000000000007919 */ /* 0x000e220000002100 */
[----:B------:R-:W2:Y:S05]  /*0050*/  LDCU.64 UR4, c[0x0][0x358] ;  /* 0x00006b00ff0477ac */ /* 0x000eaa0008000a00 */
[----:B------:R-:W3:Y:S01]  /*0060*/  LDC.64 R4, c[0x0][0x388] ;  /* 0x0000e200ff047b82 */ /* 0x000ee20000000a00 */
[----:B0-----:R-:W-:-:S04]  /*0070*/  IMAD R7, R7, UR6, R0 ;  /* 0x0000000607077c24 */ /* 0x001fc8000f8e0200 */
[----:B-1----:R-:W-:-:S04]  /*0080*/  IMAD.WIDE R2, R7, 0x4, R2 ;  /* 0x0000000407027825 */ /* 0x002fc800078e0202 */
[----:B---3--:R-:W-:Y:S02]  /*0090*/  IMAD.WIDE R4, R7, 0x4, R4 ;  /* 0x0000000407047825 */ /* 0x008fe400078e0204 */
[----:B--2---:R-:W2:Y:S04]  /*00a0*/  LDG.E R2, desc[UR4][R2.64] ;  /* 0x0000000402027981 */ /* 0x004ea8000c1e1900 */
[----:B------:R-:W2:Y:S02]  /*00b0*/  LDG.E R7, desc[UR4][R4.64] ;  /* 0x0000000404077981 */ /* 0x000ea4000c1e1900 */
[----:B--2---:R-:W-:-:S05]  /*00c0*/  IADD3 R7, PT, PT, R2, R7, RZ ;  /* 0x0000000702077210 */ /* 0x004fca0007ffe0ff */
[----:B------:R-:W-:Y:S01]  /*00d0*/  STG.E desc[UR4][R4.64], R7 ;  /* 0x0000000704007986 */ /* 0x000fe2000c101904 */
[----:B------:R-:W-:Y:S05]  /*00e0*/  EXIT ;  /* 0x000000000000794d */ /* 0x000fea0003800000 */
.L_x_0:
[----:B------:R-:W-:-:S00]  /*00f0*/  BRA `(.L_x_0) ;  /* 0xfffffffc00fc7947 */ /* 0x000fc0000383ffff */
[----:B------:R-:W-:-:S00]  /*0100*/  NOP ;  /* 0x0000000000007918 */ /* 0x000fc00000000000 */
[----:B------:R-:W-:-:S00]  /*0110*/  NOP ;  /* 0x0000000000007918 */ /* 0x000fc00000000000 */
[----:B------:R-:W-:-:S00]  /*0120*/  NOP ;  /* 0x0000000000007918 */ /* 0x000fc00000000000 */
[----:B------:R-:W-:-:S00]  /*0130*/  NOP ;  /* 0x0000000000007918 */ /* 0x000fc00000000000 */
[----:B------:R-:W-:-:S00]  /*0140*/  NOP ;  /* 0x0000000000007918 */ /* 0x000fc00000000000 */
[----:B------:R-:W-:-:S00]  /*0150*/  NOP ;  /* 0x0000000000007918 */ /* 0x000fc00000000000 */
[----:B------:R-:W-:-:S00]  /*0160*/  NOP ;  /* 0x0000000000007918 */ /* 0x000fc00000000000 */
[----:B------:R-:W-:-:S00]  /*0170*/  NOP ;  /* 0x0000000000007918 */ /* 0x000fc00000000000 */
.L_x_1:


//--------------------- .nv.shared.reserved.0     --------------------------
	.section	.nv.shared.reserved.0,"aw",@nobits
	.weak		__nv_reservedSMEM_offset_0_alias
	.size		__nv_reservedSMEM_offset_0_alias, 0, 64
	.other		__nv_reservedSMEM_offset_0_alias,@"STO_CUDA_RESERVED_SHARED STV_DEFAULT"
__nv_reservedSMEM_offset_0_alias:
	.zero		0
	.zero		64


//--------------------- .nv.constant0._Z4meanPiS_ --------------------------
	.section	.nv.constant0._Z4meanPiS_,"a",@progbits
	.sectionflags	@""
	.align	4
.nv.constant0._Z4meanPiS_:
	.zero		912


//--------------------- SYMBOLS --------------------------

	.type		.nv.reservedSmem.offset0,@object
	.size		.nv.reservedSmem.offset0,0x4
